//
// Generated by NVIDIA NVVM Compiler
//
// Compiler Build ID: CL-36424714
// Cuda compilation tools, release 13.0, V13.0.88
// Based on NVVM 20.0.0
//

.version 9.0
.target sm_100
.address_size 64

	// .globl	_Z11conv2d_cudaPfS_S_iiiiii

.visible .entry _Z11conv2d_cudaPfS_S_iiiiii(
	.param .u64 .ptr .align 1 _Z11conv2d_cudaPfS_S_iiiiii_param_0,
	.param .u64 .ptr .align 1 _Z11conv2d_cudaPfS_S_iiiiii_param_1,
	.param .u64 .ptr .align 1 _Z11conv2d_cudaPfS_S_iiiiii_param_2,
	.param .u32 _Z11conv2d_cudaPfS_S_iiiiii_param_3,
	.param .u32 _Z11conv2d_cudaPfS_S_iiiiii_param_4,
	.param .u32 _Z11conv2d_cudaPfS_S_iiiiii_param_5,
	.param .u32 _Z11conv2d_cudaPfS_S_iiiiii_param_6,
	.param .u32 _Z11conv2d_cudaPfS_S_iiiiii_param_7,
	.param .u32 _Z11conv2d_cudaPfS_S_iiiiii_param_8
)
{
	.reg .pred 	%p<15>;
	.reg .b32 	%r<53>;
	.reg .b32 	%f<119>;
	.reg .b64 	%rd<44>;

	ld.param.u64 	%rd9, [_Z11conv2d_cudaPfS_S_iiiiii_param_0];
	ld.param.u64 	%rd10, [_Z11conv2d_cudaPfS_S_iiiiii_param_1];
	ld.param.u64 	%rd8, [_Z11conv2d_cudaPfS_S_iiiiii_param_2];
	ld.param.u32 	%r21, [_Z11conv2d_cudaPfS_S_iiiiii_param_4];
	ld.param.u32 	%r22, [_Z11conv2d_cudaPfS_S_iiiiii_param_5];
	ld.param.u32 	%r23, [_Z11conv2d_cudaPfS_S_iiiiii_param_6];
	ld.param.u32 	%r25, [_Z11conv2d_cudaPfS_S_iiiiii_param_7];
	ld.param.u32 	%r24, [_Z11conv2d_cudaPfS_S_iiiiii_param_8];
	cvta.to.global.u64 	%rd1, %rd10;
	cvta.to.global.u64 	%rd2, %rd9;
	mov.u32 	%r27, %tid.x;
	mov.u32 	%r28, %ctaid.x;
	mov.u32 	%r29, %ntid.x;
	mad.lo.s32 	%r1, %r28, %r29, %r27;
	mov.u32 	%r30, %tid.y;
	mov.u32 	%r31, %ctaid.y;
	mov.u32 	%r32, %ntid.y;
	mad.lo.s32 	%r33, %r31, %r32, %r30;
	setp.ge.s32 	%p1, %r1, %r24;
	setp.ge.s32 	%p2, %r33, %r25;
	or.pred  	%p3, %p1, %p2;
	@%p3 bra 	$L__BB0_18;
	mov.f32 	%f117, 0f00000000;
	min.s32 	%r34, %r22, %r23;
	setp.lt.s32 	%p4, %r34, 1;
	@%p4 bra 	$L__BB0_17;
	and.b32  	%r3, %r23, 15;
	and.b32  	%r4, %r23, 7;
	and.b32  	%r5, %r23, 2147483632;
	and.b32  	%r6, %r23, 3;
	neg.s32 	%r7, %r5;
	mov.f32 	%f117, 0f00000000;
	mov.b32 	%r47, 0;
$L__BB0_3:
	setp.lt.u32 	%p5, %r23, 16;
	add.s32 	%r37, %r47, %r33;
	mad.lo.s32 	%r9, %r37, %r21, %r1;
	mul.lo.s32 	%r10, %r47, %r23;
	mov.b32 	%r51, 0;
	@%p5 bra 	$L__BB0_6;
	mul.wide.u32 	%rd11, %r10, 4;
	add.s64 	%rd12, %rd1, %rd11;
	add.s64 	%rd43, %rd12, 32;
	mov.u32 	%r48, %r9;
	mov.u32 	%r49, %r7;
$L__BB0_5:
	.pragma "nounroll";
	mul.wide.s32 	%rd13, %r48, 4;
	add.s64 	%rd14, %rd2, %rd13;
	ld.global.f32 	%f20, [%rd14];
	ld.global.f32 	%f21, [%rd43+-32];
	fma.rn.f32 	%f22, %f20, %f21, %f117;
	ld.global.f32 	%f23, [%rd14+4];
	ld.global.f32 	%f24, [%rd43+-28];
	fma.rn.f32 	%f25, %f23, %f24, %f22;
	ld.global.f32 	%f26, [%rd14+8];
	ld.global.f32 	%f27, [%rd43+-24];
	fma.rn.f32 	%f28, %f26, %f27, %f25;
	ld.global.f32 	%f29, [%rd14+12];
	ld.global.f32 	%f30, [%rd43+-20];
	fma.rn.f32 	%f31, %f29, %f30, %f28;
	ld.global.f32 	%f32, [%rd14+16];
	ld.global.f32 	%f33, [%rd43+-16];
	fma.rn.f32 	%f34, %f32, %f33, %f31;
	ld.global.f32 	%f35, [%rd14+20];
	ld.global.f32 	%f36, [%rd43+-12];
	fma.rn.f32 	%f37, %f35, %f36, %f34;
	ld.global.f32 	%f38, [%rd14+24];
	ld.global.f32 	%f39, [%rd43+-8];
	fma.rn.f32 	%f40, %f38, %f39, %f37;
	ld.global.f32 	%f41, [%rd14+28];
	ld.global.f32 	%f42, [%rd43+-4];
	fma.rn.f32 	%f43, %f41, %f42, %f40;
	ld.global.f32 	%f44, [%rd14+32];
	ld.global.f32 	%f45, [%rd43];
	fma.rn.f32 	%f46, %f44, %f45, %f43;
	ld.global.f32 	%f47, [%rd14+36];
	ld.global.f32 	%f48, [%rd43+4];
	fma.rn.f32 	%f49, %f47, %f48, %f46;
	ld.global.f32 	%f50, [%rd14+40];
	ld.global.f32 	%f51, [%rd43+8];
	fma.rn.f32 	%f52, %f50, %f51, %f49;
	ld.global.f32 	%f53, [%rd14+44];
	ld.global.f32 	%f54, [%rd43+12];
	fma.rn.f32 	%f55, %f53, %f54, %f52;
	ld.global.f32 	%f56, [%rd14+48];
	ld.global.f32 	%f57, [%rd43+16];
	fma.rn.f32 	%f58, %f56, %f57, %f55;
	ld.global.f32 	%f59, [%rd14+52];
	ld.global.f32 	%f60, [%rd43+20];
	fma.rn.f32 	%f61, %f59, %f60, %f58;
	ld.global.f32 	%f62, [%rd14+56];
	ld.global.f32 	%f63, [%rd43+24];
	fma.rn.f32 	%f64, %f62, %f63, %f61;
	ld.global.f32 	%f65, [%rd14+60];
	ld.global.f32 	%f66, [%rd43+28];
	fma.rn.f32 	%f117, %f65, %f66, %f64;
	add.s32 	%r49, %r49, 16;
	add.s32 	%r48, %r48, 16;
	add.s64 	%rd43, %rd43, 64;
	setp.ne.s32 	%p6, %r49, 0;
	mov.u32 	%r51, %r5;
	@%p6 bra 	$L__BB0_5;
$L__BB0_6:
	setp.eq.s32 	%p7, %r3, 0;
	@%p7 bra 	$L__BB0_16;
	add.s32 	%r38, %r3, -1;
	setp.lt.u32 	%p8, %r38, 7;
	@%p8 bra 	$L__BB0_9;
	add.s32 	%r39, %r9, %r51;
	mul.wide.s32 	%rd15, %r39, 4;
	add.s64 	%rd16, %rd2, %rd15;
	ld.global.f32 	%f68, [%rd16];
	add.s32 	%r40, %r51, %r10;
	mul.wide.u32 	%rd17, %r40, 4;
	add.s64 	%rd18, %rd1, %rd17;
	ld.global.f32 	%f69, [%rd18];
	fma.rn.f32 	%f70, %f68, %f69, %f117;
	ld.global.f32 	%f71, [%rd16+4];
	cvt.u64.u32 	%rd19, %r10;
	cvt.u64.u32 	%rd20, %r51;
	add.s64 	%rd21, %rd20, %rd19;
	shl.b64 	%rd22, %rd21, 2;
	add.s64 	%rd23, %rd1, %rd22;
	ld.global.f32 	%f72, [%rd23+4];
	fma.rn.f32 	%f73, %f71, %f72, %f70;
	ld.global.f32 	%f74, [%rd16+8];
	ld.global.f32 	%f75, [%rd23+8];
	fma.rn.f32 	%f76, %f74, %f75, %f73;
	ld.global.f32 	%f77, [%rd16+12];
	ld.global.f32 	%f78, [%rd23+12];
	fma.rn.f32 	%f79, %f77, %f78, %f76;
	ld.global.f32 	%f80, [%rd16+16];
	ld.global.f32 	%f81, [%rd23+16];
	fma.rn.f32 	%f82, %f80, %f81, %f79;
	ld.global.f32 	%f83, [%rd16+20];
	ld.global.f32 	%f84, [%rd23+20];
	fma.rn.f32 	%f85, %f83, %f84, %f82;
	ld.global.f32 	%f86, [%rd16+24];
	ld.global.f32 	%f87, [%rd23+24];
	fma.rn.f32 	%f88, %f86, %f87, %f85;
	ld.global.f32 	%f89, [%rd16+28];
	ld.global.f32 	%f90, [%rd23+28];
	fma.rn.f32 	%f117, %f89, %f90, %f88;
	add.s32 	%r51, %r51, 8;
$L__BB0_9:
	setp.eq.s32 	%p9, %r4, 0;
	@%p9 bra 	$L__BB0_16;
	add.s32 	%r41, %r4, -1;
	setp.lt.u32 	%p10, %r41, 3;
	@%p10 bra 	$L__BB0_12;
	add.s32 	%r42, %r9, %r51;
	mul.wide.s32 	%rd24, %r42, 4;
	add.s64 	%rd25, %rd2, %rd24;
	ld.global.f32 	%f92, [%rd25];
	add.s32 	%r43, %r51, %r10;
	mul.wide.u32 	%rd26, %r43, 4;
	add.s64 	%rd27, %rd1, %rd26;
	ld.global.f32 	%f93, [%rd27];
	fma.rn.f32 	%f94, %f92, %f93, %f117;
	ld.global.f32 	%f95, [%rd25+4];
	cvt.u64.u32 	%rd28, %r10;
	cvt.u64.u32 	%rd29, %r51;
	add.s64 	%rd30, %rd29, %rd28;
	shl.b64 	%rd31, %rd30, 2;
	add.s64 	%rd32, %rd1, %rd31;
	ld.global.f32 	%f96, [%rd32+4];
	fma.rn.f32 	%f97, %f95, %f96, %f94;
	ld.global.f32 	%f98, [%rd25+8];
	ld.global.f32 	%f99, [%rd32+8];
	fma.rn.f32 	%f100, %f98, %f99, %f97;
	ld.global.f32 	%f101, [%rd25+12];
	ld.global.f32 	%f102, [%rd32+12];
	fma.rn.f32 	%f117, %f101, %f102, %f100;
	add.s32 	%r51, %r51, 4;
$L__BB0_12:
	setp.eq.s32 	%p11, %r6, 0;
	@%p11 bra 	$L__BB0_16;
	setp.eq.s32 	%p12, %r6, 1;
	add.s32 	%r44, %r9, %r51;
	mul.wide.s32 	%rd33, %r44, 4;
	add.s64 	%rd6, %rd2, %rd33;
	ld.global.f32 	%f103, [%rd6];
	add.s32 	%r45, %r51, %r10;
	mul.wide.u32 	%rd34, %r45, 4;
	add.s64 	%rd35, %rd1, %rd34;
	ld.global.f32 	%f104, [%rd35];
	fma.rn.f32 	%f117, %f103, %f104, %f117;
	@%p12 bra 	$L__BB0_16;
	setp.eq.s32 	%p13, %r6, 2;
	ld.global.f32 	%f105, [%rd6+4];
	cvt.u64.u32 	%rd36, %r10;
	cvt.u64.u32 	%rd37, %r51;
	add.s64 	%rd38, %rd37, %rd36;
	shl.b64 	%rd39, %rd38, 2;
	add.s64 	%rd7, %rd1, %rd39;
	ld.global.f32 	%f106, [%rd7+4];
	fma.rn.f32 	%f117, %f105, %f106, %f117;
	@%p13 bra 	$L__BB0_16;
	ld.global.f32 	%f107, [%rd6+8];
	ld.global.f32 	%f108, [%rd7+8];
	fma.rn.f32 	%f117, %f107, %f108, %f117;
$L__BB0_16:
	add.s32 	%r47, %r47, 1;
	setp.ne.s32 	%p14, %r47, %r22;
	@%p14 bra 	$L__BB0_3;
$L__BB0_17:
	mad.lo.s32 	%r46, %r24, %r33, %r1;
	cvta.to.global.u64 	%rd40, %rd8;
	mul.wide.s32 	%rd41, %r46, 4;
	add.s64 	%rd42, %rd40, %rd41;
	st.global.f32 	[%rd42], %f117;
$L__BB0_18:
	ret;

}


// ===== COMPILED SASS (sm_100) =====

	.target	sm_100

	.elftype	@"ET_EXEC"


//--------------------- .note.nv.tkinfo           --------------------------
	.section	.note.nv.tkinfo,"",@"SHT_NOTE"
	.sectionflags	@"SHF_NOTE_NV_TKINFO"
	.tkinfo
        /*0018*/ 	.word	0x00000002
        /*0030*/ 	.string	""
        /*0030*/ 	.string	"ptxas"
        /*0030*/ 	.string	"Cuda compilation tools, release 13.0, V13.0.88"
        /*0030*/ 	.string	"Build cuda_13.0.r13.0/compiler.36424714_0"
        /*0030*/ 	.string	"-arch sm_100 -m 64 "



//--------------------- .note.nv.cuinfo           --------------------------
	.section	.note.nv.cuinfo,"",@"SHT_NOTE"
	.sectionflags	@"SHF_NOTE_NV_CUINFO"
        /*0018*/ 	.short	0x0002
        /*001a*/ 	.short	0x0064
        /*001c*/ 	.short	0x0082
	.zero		2


//--------------------- .nv.info                  --------------------------
	.section	.nv.info,"",@"SHT_CUDA_INFO"
	.align	4


	//----- nvinfo : EIATTR_REGCOUNT
	.align		4
        /*0000*/ 	.byte	0x04, 0x2f
        /*0002*/ 	.short	(.L_1 - .L_0)
	.align		4
.L_0:
        /*0004*/ 	.word	index@(_Z11conv2d_cudaPfS_S_iiiiii)
        /*0008*/ 	.word	0x00000020


	//----- nvinfo : EIATTR_FRAME_SIZE
	.align		4
.L_1:
        /*000c*/ 	.byte	0x04, 0x11
        /*000e*/ 	.short	(.L_3 - .L_2)
	.align		4
.L_2:
        /*0010*/ 	.word	index@(_Z11conv2d_cudaPfS_S_iiiiii)
        /*0014*/ 	.word	0x00000000


	//----- nvinfo : EIATTR_MIN_STACK_SIZE
	.align		4
.L_3:
        /*0018*/ 	.byte	0x04, 0x12
        /*001a*/ 	.short	(.L_5 - .L_4)
	.align		4
.L_4:
        /*001c*/ 	.word	index@(_Z11conv2d_cudaPfS_S_iiiiii)
        /*0020*/ 	.word	0x00000000
.L_5:


//--------------------- .nv.compat                --------------------------
	.section	.nv.compat,"",@"SHT_CUDA_COMPAT_INFO"
	.align	4
        /*0000*/ 	.byte	0x02, 0x09, 0x00, 0x00, 0x02, 0x02, 0x01, 0x00, 0x02, 0x05, 0x05, 0x00, 0x03, 0x07, 0x01, 0x01
        /*0010*/ 	.byte	0x02, 0x03, 0x00, 0x00, 0x02, 0x06, 0x01, 0x00, 0x04, 0x0b, 0x08, 0x00, 0x09, 0x00, 0x00, 0x00
        /*0020*/ 	.byte	0x00, 0x00, 0x00, 0x00


//--------------------- .nv.info._Z11conv2d_cudaPfS_S_iiiiii --------------------------
	.section	.nv.info._Z11conv2d_cudaPfS_S_iiiiii,"",@"SHT_CUDA_INFO"
	.sectionflags	@""
	.align	4


	//----- nvinfo : EIATTR_CUDA_API_VERSION
	.align		4
        /*0000*/ 	.byte	0x04, 0x37
        /*0002*/ 	.short	(.L_7 - .L_6)
.L_6:
        /*0004*/ 	.word	0x00000082


	//----- nvinfo : EIATTR_KPARAM_INFO
	.align		4
.L_7:
        /*0008*/ 	.byte	0x04, 0x17
        /*000a*/ 	.short	(.L_9 - .L_8)
.L_8:
        /*000c*/ 	.word	0x00000000
        /*0010*/ 	.short	0x0008
        /*0012*/ 	.short	0x002c
        /*0014*/ 	.byte	0x00, 0xf0, 0x11, 0x00


	//----- nvinfo : EIATTR_KPARAM_INFO
	.align		4
.L_9:
        /*0018*/ 	.byte	0x04, 0x17
        /*001a*/ 	.short	(.L_11 - .L_10)
.L_10:
        /*001c*/ 	.word	0x00000000
        /*0020*/ 	.short	0x0007
        /*0022*/ 	.short	0x0028
        /*0024*/ 	.byte	0x00, 0xf0, 0x11, 0x00


	//----- nvinfo : EIATTR_KPARAM_INFO
	.align		4
.L_11:
        /*0028*/ 	.byte	0x04, 0x17
        /*002a*/ 	.short	(.L_13 - .L_12)
.L_12:
        /*002c*/ 	.word	0x00000000
        /*0030*/ 	.short	0x0006
        /*0032*/ 	.short	0x0024
        /*0034*/ 	.byte	0x00, 0xf0, 0x11, 0x00


	//----- nvinfo : EIATTR_KPARAM_INFO
	.align		4
.L_13:
        /*0038*/ 	.byte	0x04, 0x17
        /*003a*/ 	.short	(.L_15 - .L_14)
.L_14:
        /*003c*/ 	.word	0x00000000
        /*0040*/ 	.short	0x0005
        /*0042*/ 	.short	0x0020
        /*0044*/ 	.byte	0x00, 0xf0, 0x11, 0x00


	//----- nvinfo : EIATTR_KPARAM_INFO
	.align		4
.L_15:
        /*0048*/ 	.byte	0x04, 0x17
        /*004a*/ 	.short	(.L_17 - .L_16)
.L_16:
        /*004c*/ 	.word	0x00000000
        /*0050*/ 	.short	0x0004
        /*0052*/ 	.short	0x001c
        /*0054*/ 	.byte	0x00, 0xf0, 0x11, 0x00


	//----- nvinfo : EIATTR_KPARAM_INFO
	.align		4
.L_17:
        /*0058*/ 	.byte	0x04, 0x17
        /*005a*/ 	.short	(.L_19 - .L_18)
.L_18:
        /*005c*/ 	.word	0x00000000
        /*0060*/ 	.short	0x0003
        /*0062*/ 	.short	0x0018
        /*0064*/ 	.byte	0x00, 0xf0, 0x11, 0x00


	//----- nvinfo : EIATTR_KPARAM_INFO
	.align		4
.L_19:
        /*0068*/ 	.byte	0x04, 0x17
        /*006a*/ 	.short	(.L_21 - .L_20)
.L_20:
        /*006c*/ 	.word	0x00000000
        /*0070*/ 	.short	0x0002
        /*0072*/ 	.short	0x0010
        /*0074*/ 	.byte	0x00, 0xf5, 0x21, 0x00


	//----- nvinfo : EIATTR_KPARAM_INFO
	.align		4
.L_21:
        /*0078*/ 	.byte	0x04, 0x17
        /*007a*/ 	.short	(.L_23 - .L_22)
.L_22:
        /*007c*/ 	.word	0x00000000
        /*0080*/ 	.short	0x0001
        /*0082*/ 	.short	0x0008
        /*0084*/ 	.byte	0x00, 0xf5, 0x21, 0x00


	//----- nvinfo : EIATTR_KPARAM_INFO
	.align		4
.L_23:
        /*0088*/ 	.byte	0x04, 0x17
        /*008a*/ 	.short	(.L_25 - .L_24)
.L_24:
        /*008c*/ 	.word	0x00000000
        /*0090*/ 	.short	0x0000
        /*0092*/ 	.short	0x0000
        /*0094*/ 	.byte	0x00, 0xf5, 0x21, 0x00


	//----- nvinfo : EIATTR_SPARSE_MMA_MASK
	.align		4
.L_25:
        /*0098*/ 	.byte	0x03, 0x50
        /*009a*/ 	.short	0x0000


	//----- nvinfo : EIATTR_MAXREG_COUNT
	.align		4
        /*009c*/ 	.byte	0x03, 0x1b
        /*009e*/ 	.short	0x00ff


	//----- nvinfo : EIATTR_MERCURY_ISA_VERSION
	.align		4
        /*00a0*/ 	.byte	0x03, 0x5f
        /*00a2*/ 	.short	0x0101


	//----- nvinfo : EIATTR_VRC_CTA_INIT_COUNT
	.align		4
        /*00a4*/ 	.byte	0x02, 0x4a
	.zero		1
	.zero		1


	//----- nvinfo : EIATTR_EXIT_INSTR_OFFSETS
	.align		4
        /*00a8*/ 	.byte	0x04, 0x1c
        /*00aa*/ 	.short	(.L_27 - .L_26)


	//   ....[0]....
.L_26:
        /*00ac*/ 	.word	0x000000c0


	//   ....[1]....
        /*00b0*/ 	.word	0x00000cc0


	//----- nvinfo : EIATTR_CBANK_PARAM_SIZE
	.align		4
.L_27:
        /*00b4*/ 	.byte	0x03, 0x19
        /*00b6*/ 	.short	0x0030


	//----- nvinfo : EIATTR_PARAM_CBANK
	.align		4
        /*00b8*/ 	.byte	0x04, 0x0a
        /*00ba*/ 	.short	(.L_29 - .L_28)
	.align		4
.L_28:
        /*00bc*/ 	.word	index@(.nv.constant0._Z11conv2d_cudaPfS_S_iiiiii)
        /*00c0*/ 	.short	0x0380
        /*00c2*/ 	.short	0x0030


	//----- nvinfo : EIATTR_SW_WAR
	.align		4
.L_29:
        /*00c4*/ 	.byte	0x04, 0x36
        /*00c6*/ 	.short	(.L_31 - .L_30)
.L_30:
        /*00c8*/ 	.word	0x00000008
.L_31:


//--------------------- .nv.callgraph             --------------------------
	.section	.nv.callgraph,"",@"SHT_CUDA_CALLGRAPH"
	.align	4
	.sectionentsize	8
	.align		4
        /*0000*/ 	.word	0x00000000
	.align		4
        /*0004*/ 	.word	0xffffffff
	.align		4
        /*0008*/ 	.word	0x00000000
	.align		4
        /*000c*/ 	.word	0xfffffffe
	.align		4
        /*0010*/ 	.word	0x00000000
	.align		4
        /*0014*/ 	.word	0xfffffffd
	.align		4
        /*0018*/ 	.word	0x00000000
	.align		4
        /*001c*/ 	.word	0xfffffffc


//--------------------- .text._Z11conv2d_cudaPfS_S_iiiiii --------------------------
	.section	.text._Z11conv2d_cudaPfS_S_iiiiii,"ax",@progbits
	.align	128
        .global         _Z11conv2d_cudaPfS_S_iiiiii
        .type           _Z11conv2d_cudaPfS_S_iiiiii,@function
        .size           _Z11conv2d_cudaPfS_S_iiiiii,(.L_x_8 - _Z11conv2d_cudaPfS_S_iiiiii)
        .other          _Z11conv2d_cudaPfS_S_iiiiii,@"STO_CUDA_ENTRY STV_DEFAULT"
_Z11conv2d_cudaPfS_S_iiiiii:
.text._Z11conv2d_cudaPfS_S_iiiiii:
[----:B------:R-:W-:Y:S01]  /*0000*/  LDC R1, c[0x0][0x37c] ;  /* 0x0000df00ff017b82 */ /* 0x000fe20000000800 */
[----:B------:R-:W0:Y:S07]  /*0010*/  S2R R0, SR_TID.Y ;  /* 0x0000000000007919 */ /* 0x000e2e0000002200 */
[----:B------:R-:W1:Y:S01]  /*0020*/  LDC R2, c[0x0][0x360] ;  /* 0x0000d800ff027b82 */ /* 0x000e620000000800 */
[----:B------:R-:W2:Y:S01]  /*0030*/  LDCU.64 UR6, c[0x0][0x3a8] ;  /* 0x00007500ff0677ac */ /* 0x000ea20008000a00 */
[----:B------:R-:W1:Y:S06]  /*0040*/  S2R R7, SR_TID.X ;  /* 0x0000000000077919 */ /* 0x000e6c0000002100 */
[----:B------:R-:W0:Y:S08]  /*0050*/  S2UR UR5, SR_CTAID.Y ;  /* 0x00000000000579c3 */ /* 0x000e300000002600 */
[----:B------:R-:W0:Y:S08]  /*0060*/  LDC R3, c[0x0][0x364] ;  /* 0x0000d900ff037b82 */ /* 0x000e300000000800 */
[----:B------:R-:W1:Y:S01]  /*0070*/  S2UR UR4, SR_CTAID.X ;  /* 0x00000000000479c3 */ /* 0x000e620000002500 */
[----:B0-----:R-:W-:-:S05]  /*0080*/  IMAD R0, R3, UR5, R0 ;  /* 0x0000000503007c24 */ /* 0x001fca000f8e0200 */
[----:B--2---:R-:W-:Y:S01]  /*0090*/  ISETP.GE.AND P0, PT, R0, UR6, PT ;  /* 0x0000000600007c0c */ /* 0x004fe2000bf06270 */
[----:B-1----:R-:W-:-:S05]  /*00a0*/  IMAD R7, R2, UR4, R7 ;  /* 0x0000000402077c24 */ /* 0x002fca000f8e0207 */
[----:B------:R-:W-:-:S13]  /*00b0*/  ISETP.GE.OR P0, PT, R7, UR7, P0 ;  /* 0x0000000707007c0c */ /* 0x000fda0008706670 */
[----:B------:R-:W-:Y:S05]  /*00c0*/  @P0 EXIT ;  /* 0x000000000000094d */ /* 0x000fea0003800000 */
[----:B------:R-:W0:Y:S01]  /*00d0*/  LDC.64 R2, c[0x0][0x3a0] ;  /* 0x0000e800ff027b82 */ /* 0x000e220000000a00 */
[----:B------:R-:W1:Y:S01]  /*00e0*/  LDCU.64 UR8, c[0x0][0x358] ;  /* 0x00006b00ff0877ac */ /* 0x000e620008000a00 */
[----:B------:R-:W-:Y:S01]  /*00f0*/  HFMA2 R13, -RZ, RZ, 0, 0 ;  /* 0x00000000ff0d7431 */ /* 0x000fe200000001ff */
[----:B0-----:R-:W-:-:S04]  /*0100*/  VIMNMX R2, PT, PT, R2, R3, PT ;  /* 0x0000000302027248 */ /* 0x001fc80003fe0100 */
[----:B------:R-:W-:-:S13]  /*0110*/  ISETP.GE.AND P0, PT, R2, 0x1, PT ;  /* 0x000000010200780c */ /* 0x000fda0003f06270 */
[----:B-1----:R-:W-:Y:S05]  /*0120*/  @!P0 BRA `(.L_x_0) ;  /* 0x0000000800d08947 */ /* 0x002fea0003800000 */
[C---:B------:R-:W-:Y:S01]  /*0130*/  LOP3.LUT R8, R3.reuse, 0x7ffffff0, RZ, 0xc0, !PT ;  /* 0x7ffffff003087812 */ /* 0x040fe200078ec0ff */
[----:B------:R-:W-:Y:S01]  /*0140*/  UMOV UR4, URZ ;  /* 0x000000ff00047c82 */ /* 0x000fe20008000000 */
[C---:B------:R-:W-:Y:S02]  /*0150*/  LOP3.LUT R23, R3.reuse, 0xf, RZ, 0xc0, !PT ;  /* 0x0000000f03177812 */ /* 0x040fe400078ec0ff */
[C---:B------:R-:W-:Y:S02]  /*0160*/  LOP3.LUT R24, R3.reuse, 0x7, RZ, 0xc0, !PT ;  /* 0x0000000703187812 */ /* 0x040fe400078ec0ff */
[----:B------:R-:W-:Y:S02]  /*0170*/  LOP3.LUT R9, R3, 0x3, RZ, 0xc0, !PT ;  /* 0x0000000303097812 */ /* 0x000fe400078ec0ff */
[----:B------:R-:W-:Y:S02]  /*0180*/  MOV R13, RZ ;  /* 0x000000ff000d7202 */ /* 0x000fe40000000f00 */
[----:B------:R-:W-:-:S07]  /*0190*/  IADD3 R10, PT, PT, -R8, RZ, RZ ;  /* 0x000000ff080a7210 */ /* 0x000fce0007ffe1ff */
.L_x_6:
[----:B------:R-:W0:Y:S01]  /*01a0*/  LDCU.64 UR6, c[0x0][0x3a0] ;  /* 0x00007400ff0677ac */ /* 0x000e220008000a00 */
[----:B------:R-:W-:Y:S01]  /*01b0*/  IADD3 R2, PT, PT, R0, UR4, RZ ;  /* 0x0000000400027c10 */ /* 0x000fe2000fffe0ff */
[----:B------:R-:W-:Y:S01]  /*01c0*/  IMAD.MOV.U32 R6, RZ, RZ, RZ ;  /* 0x000000ffff067224 */ /* 0x000fe200078e00ff */
[----:B------:R-:W1:Y:S01]  /*01d0*/  LDCU UR5, c[0x0][0x39c] ;  /* 0x00007380ff0577ac */ /* 0x000e620008000800 */
[----:B0-----:R-:W-:Y:S02]  /*01e0*/  UISETP.GE.U32.AND UP1, UPT, UR7, 0x10, UPT ;  /* 0x000000100700788c */ /* 0x001fe4000bf26070 */
[----:B------:R-:W-:Y:S02]  /*01f0*/  UIMAD UR10, UR4, UR7, URZ ;  /* 0x00000007040a72a4 */ /* 0x000fe4000f8e02ff */
[----:B------:R-:W-:Y:S01]  /*0200*/  UIADD3 UR4, UPT, UPT, UR4, 0x1, URZ ;  /* 0x0000000104047890 */ /* 0x000fe2000fffe0ff */
[----:B-1----:R-:W-:-:S03]  /*0210*/  IMAD R11, R2, UR5, R7 ;  /* 0x00000005020b7c24 */ /* 0x002fc6000f8e0207 */
[----:B------:R-:W-:Y:S01]  /*0220*/  UISETP.NE.AND UP0, UPT, UR4, UR6, UPT ;  /* 0x000000060400728c */ /* 0x000fe2000bf05270 */
[----:B------:R-:W-:Y:S10]  /*0230*/  BRA.U !UP1, `(.L_x_1) ;  /* 0x00000005090c7547 */ /* 0x000ff4000b800000 */
[----:B------:R-:W0:Y:S01]  /*0240*/  LDCU.64 UR6, c[0x0][0x388] ;  /* 0x00007100ff0677ac */ /* 0x000e220008000a00 */
[----:B------:R-:W-:Y:S02]  /*0250*/  MOV R6, R11 ;  /* 0x0000000b00067202 */ /* 0x000fe40000000f00 */
[----:B------:R-:W-:Y:S01]  /*0260*/  MOV R12, R10 ;  /* 0x0000000a000c7202 */ /* 0x000fe20000000f00 */
[----:B0-----:R-:W-:-:S04]  /*0270*/  UIMAD.WIDE.U32 UR6, UR10, 0x4, UR6 ;  /* 0x000000040a0678a5 */ /* 0x001fc8000f8e0006 */
[----:B------:R-:W-:-:S04]  /*0280*/  UIADD3 UR5, UP1, UPT, UR6, 0x20, URZ ;  /* 0x0000002006057890 */ /* 0x000fc8000ff3e0ff */
[----:B------:R-:W-:Y:S02]  /*0290*/  UIADD3.X UR6, UPT, UPT, URZ, UR7, URZ, UP1, !UPT ;  /* 0x00000007ff067290 */ /* 0x000fe40008ffe4ff */
[----:B------:R-:W-:-:S04]  /*02a0*/  MOV R16, UR5 ;  /* 0x0000000500107c02 */ /* 0x000fc80008000f00 */
[----:B------:R-:W-:-:S07]  /*02b0*/  IMAD.U32 R17, RZ, RZ, UR6 ;  /* 0x00000006ff117e24 */ /* 0x000fce000f8e00ff */
.L_x_2:
[----:B------:R-:W0:Y:S01]  /*02c0*/  LDC.64 R2, c[0x0][0x380] ;  /* 0x0000e000ff027b82 */ /* 0x000e220000000a00 */
[----:B------:R-:W-:Y:S02]  /*02d0*/  MOV R4, R16 ;  /* 0x0000001000047202 */ /* 0x000fe40000000f00 */
[----:B------:R-:W-:-:S05]  /*02e0*/  MOV R5, R17 ;  /* 0x0000001100057202 */ /* 0x000fca0000000f00 */
[----:B------:R-:W2:Y:S04]  /*02f0*/  LDG.E R19, desc[UR8][R4.64+-0x20] ;  /* 0xffffe00804137981 */ /* 0x000ea8000c1e1900 */
[----:B------:R-:W3:Y:S04]  /*0300*/  LDG.E R27, desc[UR8][R4.64+-0x1c] ;  /* 0xffffe408041b7981 */ /* 0x000ee8000c1e1900 */
[----:B------:R-:W4:Y:S04]  /*0310*/  LDG.E R17, desc[UR8][R4.64+-0x18] ;  /* 0xffffe80804117981 */ /* 0x000f28000c1e1900 */
[----:B------:R-:W5:Y:S01]  /*0320*/  LDG.E R15, desc[UR8][R4.64+-0x14] ;  /* 0xffffec08040f7981 */ /* 0x000f62000c1e1900 */
[----:B0-----:R-:W-:-:S03]  /*0330*/  IMAD.WIDE R2, R6, 0x4, R2 ;  /* 0x0000000406027825 */ /* 0x001fc600078e0202 */
[----:B------:R-:W5:Y:S04]  /*0340*/  LDG.E R14, desc[UR8][R4.64+-0x10] ;  /* 0xfffff008040e7981 */ /* 0x000f68000c1e1900 */
[----:B------:R-:W2:Y:S04]  /*0350*/  LDG.E R20, desc[UR8][R2.64] ;  /* 0x0000000802147981 */ /* 0x000ea8000c1e1900 */
[----:B------:R-:W3:Y:S04]  /*0360*/  LDG.E R26, desc[UR8][R2.64+0x4] ;  /* 0x00000408021a7981 */ /* 0x000ee8000c1e1900 */
[----:B------:R-:W4:Y:S04]  /*0370*/  LDG.E R18, desc[UR8][R2.64+0x8] ;  /* 0x0000080802127981 */ /* 0x000f28000c1e1900 */
[----:B------:R-:W5:Y:S04]  /*0380*/  LDG.E R16, desc[UR8][R2.64+0xc] ;  /* 0x00000c0802107981 */ /* 0x000f68000c1e1900 */
[----:B------:R-:W5:Y:S04]  /*0390*/  LDG.E R25, desc[UR8][R2.64+0x10] ;  /* 0x0000100802197981 */ /* 0x000f68000c1e1900 */
[----:B------:R-:W5:Y:S04]  /*03a0*/  LDG.E R21, desc[UR8][R4.64+-0xc] ;  /* 0xfffff40804157981 */ /* 0x000f68000c1e1900 */
[----:B------:R-:W5:Y:S01]  /*03b0*/  LDG.E R22, desc[UR8][R2.64+0x14] ;  /* 0x0000140802167981 */ /* 0x000f62000c1e1900 */
[----:B--2---:R-:W-:-:S03]  /*03c0*/  FFMA R19, R20, R19, R13 ;  /* 0x0000001314137223 */ /* 0x004fc6000000000d */
[----:B------:R-:W2:Y:S01]  /*03d0*/  LDG.E R20, desc[UR8][R2.64+0x18] ;  /* 0x0000180802147981 */ /* 0x000ea2000c1e1900 */
[----:B---3--:R-:W-:-:S03]  /*03e0*/  FFMA R27, R26, R27, R19 ;  /* 0x0000001b1a1b7223 */ /* 0x008fc60000000013 */
[----:B------:R-:W2:Y:S01]  /*03f0*/  LDG.E R19, desc[UR8][R4.64+-0x8] ;  /* 0xfffff80804137981 */ /* 0x000ea2000c1e1900 */
[----:B----4-:R-:W-:-:S03]  /*0400*/  FFMA R27, R18, R17, R27 ;  /* 0x00000011121b7223 */ /* 0x010fc6000000001b */
[----:B------:R-:W3:Y:S04]  /*0410*/  LDG.E R17, desc[UR8][R4.64+-0x4] ;  /* 0xfffffc0804117981 */ /* 0x000ee8000c1e1900 */
[----:B------:R-:W3:Y:S01]  /*0420*/  LDG.E R18, desc[UR8][R2.64+0x1c] ;  /* 0x00001c0802127981 */ /* 0x000ee2000c1e1900 */
[----:B-----5:R-:W-:-:S03]  /*0430*/  FFMA R26, R16, R15, R27 ;  /* 0x0000000f101a7223 */ /* 0x020fc6000000001b */
[----:B------:R-:W4:Y:S01]  /*0440*/  LDG.E R16, desc[UR8][R4.64] ;  /* 0x0000000804107981 */ /* 0x000f22000c1e1900 */
[----:B------:R-:W-:-:S03]  /*0450*/  FFMA R25, R25, R14, R26 ;  /* 0x0000000e19197223 */ /* 0x000fc6000000001a */
[----:B------:R-:W4:Y:S04]  /*0460*/  LDG.E R15, desc[UR8][R2.64+0x20] ;  /* 0x00002008020f7981 */ /* 0x000f28000c1e1900 */
[----:B------:R-:W5:Y:S04]  /*0470*/  LDG.E R14, desc[UR8][R4.64+0x4] ;  /* 0x00000408040e7981 */ /* 0x000f68000c1e1900 */
[----:B------:R-:W5:Y:S01]  /*0480*/  LDG.E R13, desc[UR8][R2.64+0x24] ;  /* 0x00002408020d7981 */ /* 0x000f62000c1e1900 */
[----:B------:R-:W-:-:S03]  /*0490*/  FFMA R25, R22, R21, R25 ;  /* 0x0000001516197223 */ /* 0x000fc60000000019 */
[----:B------:R-:W5:Y:S04]  /*04a0*/  LDG.E R22, desc[UR8][R4.64+0x8] ;  /* 0x0000080804167981 */ /* 0x000f68000c1e1900 */
[----:B------:R-:W5:Y:S01]  /*04b0*/  LDG.E R21, desc[UR8][R2.64+0x28] ;  /* 0x0000280802157981 */ /* 0x000f62000c1e1900 */
[----:B--2---:R-:W-:-:S03]  /*04c0*/  FFMA R25, R20, R19, R25 ;  /* 0x0000001314197223 */ /* 0x004fc60000000019 */
[----:B------:R-:W2:Y:S04]  /*04d0*/  LDG.E R20, desc[UR8][R4.64+0xc] ;  /* 0x00000c0804147981 */ /* 0x000ea8000c1e1900 */
[----:B------:R-:W2:Y:S01]  /*04e0*/  LDG.E R19, desc[UR8][R2.64+0x2c] ;  /* 0x00002c0802137981 */ /* 0x000ea2000c1e1900 */
[----:B---3--:R-:W-:-:S03]  /*04f0*/  FFMA R26, R18, R17, R25 ;  /* 0x00000011121a7223 */ /* 0x008fc60000000019 */
[----:B------:R-:W3:Y:S04]  /*0500*/  LDG.E R18, desc[UR8][R4.64+0x10] ;  /* 0x0000100804127981 */ /* 0x000ee8000c1e1900 */
[----:B------:R-:W3:Y:S01]  /*0510*/  LDG.E R17, desc[UR8][R2.64+0x30] ;  /* 0x0000300802117981 */ /* 0x000ee2000c1e1900 */
[----:B----4-:R-:W-:-:S03]  /*0520*/  FFMA R26, R15, R16, R26 ;  /* 0x000000100f1a7223 */ /* 0x010fc6000000001a */
[----:B------:R-:W4:Y:S04]  /*0530*/  LDG.E R16, desc[UR8][R4.64+0x14] ;  /* 0x0000140804107981 */ /* 0x000f28000c1e1900 */
[----:B------:R-:W4:Y:S01]  /*0540*/  LDG.E R15, desc[UR8][R2.64+0x34] ;  /* 0x00003408020f7981 */ /* 0x000f22000c1e1900 */
[----:B-----5:R-:W-:-:S03]  /*0550*/  FFMA R28, R13, R14, R26 ;  /* 0x0000000e0d1c7223 */ /* 0x020fc6000000001a */
[----:B------:R-:W5:Y:S04]  /*0560*/  LDG.E R13, desc[UR8][R4.64+0x18] ;  /* 0x00001808040d7981 */ /* 0x000f68000c1e1900 */
[----:B------:R-:W5:Y:S04]  /*0570*/  LDG.E R14, desc[UR8][R2.64+0x38] ;  /* 0x00003808020e7981 */ /* 0x000f68000c1e1900 */
[----:B------:R-:W5:Y:S04]  /*0580*/  LDG.E R25, desc[UR8][R2.64+0x3c] ;  /* 0x00003c0802197981 */ /* 0x000f68000c1e1900 */
[----:B------:R-:W5:Y:S01]  /*0590*/  LDG.E R26, desc[UR8][R4.64+0x1c] ;  /* 0x00001c08041a7981 */ /* 0x000f62000c1e1900 */
[----:B------:R-:W-:Y:S01]  /*05a0*/  FFMA R22, R21, R22, R28 ;  /* 0x0000001615167223 */ /* 0x000fe2000000001c */
[----:B------:R-:W-:-:S04]  /*05b0*/  IADD3 R12, PT, PT, R12, 0x10, RZ ;  /* 0x000000100c0c7810 */ /* 0x000fc80007ffe0ff */
[----:B------:R-:W-:Y:S01]  /*05c0*/  ISETP.NE.AND P0, PT, R12, RZ, PT ;  /* 0x000000ff0c00720c */ /* 0x000fe20003f05270 */
[----:B------:R-:W-:Y:S02]  /*05d0*/  VIADD R6, R6, 0x10 ;  /* 0x0000001006067836 */ /* 0x000fe40000000000 */
[----:B--2---:R-:W-:-:S04]  /*05e0*/  FFMA R20, R19, R20, R22 ;  /* 0x0000001413147223 */ /* 0x004fc80000000016 */
[----:B---3--:R-:W-:-:S04]  /*05f0*/  FFMA R18, R17, R18, R20 ;  /* 0x0000001211127223 */ /* 0x008fc80000000014 */
[----:B----4-:R-:W-:Y:S01]  /*0600*/  FFMA R15, R15, R16, R18 ;  /* 0x000000100f0f7223 */ /* 0x010fe20000000012 */
[----:B------:R-:W-:-:S03]  /*0610*/  IADD3 R16, P1, PT, R4, 0x40, RZ ;  /* 0x0000004004107810 */ /* 0x000fc60007f3e0ff */
[----:B-----5:R-:W-:Y:S01]  /*0620*/  FFMA R14, R14, R13, R15 ;  /* 0x0000000d0e0e7223 */ /* 0x020fe2000000000f */
[----:B------:R-:W-:-:S03]  /*0630*/  IADD3.X R17, PT, PT, RZ, R5, RZ, P1, !PT ;  /* 0x00000005ff117210 */ /* 0x000fc60000ffe4ff */
[----:B------:R-:W-:Y:S01]  /*0640*/  FFMA R13, R25, R26, R14 ;  /* 0x0000001a190d7223 */ /* 0x000fe2000000000e */
[----:B------:R-:W-:Y:S06]  /*0650*/  @P0 BRA `(.L_x_2) ;  /* 0xfffffffc00180947 */ /* 0x000fec000383ffff */
[----:B------:R-:W-:-:S07]  /*0660*/  MOV R6, R8 ;  /* 0x0000000800067202 */ /* 0x000fce0000000f00 */
.L_x_1:
[----:B------:R-:W-:-:S13]  /*0670*/  ISETP.NE.AND P0, PT, R23, RZ, PT ;  /* 0x000000ff1700720c */ /* 0x000fda0003f05270 */
[----:B------:R-:W-:Y:S05]  /*0680*/  @!P0 BRA `(.L_x_3) ;  /* 0x0000000400748947 */ /* 0x000fea0003800000 */
[----:B------:R-:W-:Y:S02]  /*0690*/  IADD3 R2, PT, PT, R23, -0x1, RZ ;  /* 0xffffffff17027810 */ /* 0x000fe40007ffe0ff */
[----:B------:R-:W-:Y:S02]  /*06a0*/  ISETP.NE.AND P0, PT, R24, RZ, PT ;  /* 0x000000ff1800720c */ /* 0x000fe40003f05270 */
[----:B------:R-:W-:-:S13]  /*06b0*/  ISETP.GE.U32.AND P1, PT, R2, 0x7, PT ;  /* 0x000000070200780c */ /* 0x000fda0003f26070 */
[----:B------:R-:W-:Y:S05]  /*06c0*/  @!P1 BRA `(.L_x_4) ;  /* 0x0000000000909947 */ /* 0x000fea0003800000 */
[----:B------:R-:W0:Y:S01]  /*06d0*/  LDC.64 R18, c[0x0][0x388] ;  /* 0x0000e200ff127b82 */ /* 0x000e220000000a00 */
[----:B------:R-:W-:Y:S02]  /*06e0*/  IADD3 R15, PT, PT, R6, UR10, RZ ;  /* 0x0000000a060f7c10 */ /* 0x000fe4000fffe0ff */
[----:B------:R-:W-:-:S05]  /*06f0*/  IADD3 R5, PT, PT, R11, R6, RZ ;  /* 0x000000060b057210 */ /* 0x000fca0007ffe0ff */
[----:B------:R-:W1:Y:S01]  /*0700*/  LDC.64 R2, c[0x0][0x380] ;  /* 0x0000e000ff027b82 */ /* 0x000e620000000a00 */
[----:B0-----:R-:W-:-:S05]  /*0710*/  IMAD.WIDE.U32 R18, R15, 0x4, R18 ;  /* 0x000000040f127825 */ /* 0x001fca00078e0012 */
[----:B------:R-:W2:Y:S01]  /*0720*/  LDG.E R22, desc[UR8][R18.64] ;  /* 0x0000000812167981 */ /* 0x000ea2000c1e1900 */
[----:B-1----:R-:W-:Y:S02]  /*0730*/  IMAD.WIDE R2, R5, 0x4, R2 ;  /* 0x0000000405027825 */ /* 0x002fe400078e0202 */
[----:B------:R-:W0:Y:S03]  /*0740*/  LDC.64 R4, c[0x0][0x388] ;  /* 0x0000e200ff047b82 */ /* 0x000e260000000a00 */
[----:B------:R-:W2:Y:S01]  /*0750*/  LDG.E R20, desc[UR8][R2.64] ;  /* 0x0000000802147981 */ /* 0x000ea2000c1e1900 */
[----:B------:R-:W-:-:S03]  /*0760*/  IADD3 R12, P1, PT, R6, UR10, RZ ;  /* 0x0000000a060c7c10 */ /* 0x000fc6000ff3e0ff */
[----:B------:R-:W3:Y:S02]  /*0770*/  LDG.E R16, desc[UR8][R2.64+0xc] ;  /* 0x00000c0802107981 */ /* 0x000ee4000c1e1900 */
[----:B------:R-:W-:Y:S02]  /*0780*/  IMAD.X R14, RZ, RZ, RZ, P1 ;  /* 0x000000ffff0e7224 */ /* 0x000fe400008e06ff */
[----:B------:R-:W4:Y:S01]  /*0790*/  LDG.E R18, desc[UR8][R2.64+0x10] ;  /* 0x0000100802127981 */ /* 0x000f22000c1e1900 */
[----:B0-----:R-:W-:-:S04]  /*07a0*/  LEA R4, P1, R12, R4, 0x2 ;  /* 0x000000040c047211 */ /* 0x001fc800078210ff */
[----:B------:R-:W-:Y:S02]  /*07b0*/  LEA.HI.X R5, R12, R5, R14, 0x2, P1 ;  /* 0x000000050c057211 */ /* 0x000fe400008f140e */
[----:B------:R-:W5:Y:S04]  /*07c0*/  LDG.E R12, desc[UR8][R2.64+0x4] ;  /* 0x00000408020c7981 */ /* 0x000f68000c1e1900 */
[----:B------:R-:W5:Y:S04]  /*07d0*/  LDG.E R15, desc[UR8][R4.64+0x4] ;  /* 0x00000408040f7981 */ /* 0x000f68000c1e1900 */
[----:B------:R-:W3:Y:S04]  /*07e0*/  LDG.E R14, desc[UR8][R2.64+0x8] ;  /* 0x00000808020e7981 */ /* 0x000ee8000c1e1900 */
[----:B------:R-:W3:Y:S04]  /*07f0*/  LDG.E R17, desc[UR8][R4.64+0x8] ;  /* 0x0000080804117981 */ /* 0x000ee8000c1e1900 */
[----:B------:R-:W4:Y:S04]  /*0800*/  LDG.E R19, desc[UR8][R4.64+0xc] ;  /* 0x00000c0804137981 */ /* 0x000f28000c1e1900 */
[----:B------:R-:W4:Y:S04]  /*0810*/  LDG.E R21, desc[UR8][R4.64+0x10] ;  /* 0x0000100804157981 */ /* 0x000f28000c1e1900 */
[----:B------:R-:W4:Y:S04]  /*0820*/  LDG.E R25, desc[UR8][R4.64+0x14] ;  /* 0x0000140804197981 */ /* 0x000f28000c1e1900 */
[----:B------:R-:W4:Y:S04]  /*0830*/  LDG.E R26, desc[UR8][R4.64+0x18] ;  /* 0x00001808041a7981 */ /* 0x000f28000c1e1900 */
[----:B------:R-:W4:Y:S01]  /*0840*/  LDG.E R27, desc[UR8][R4.64+0x1c] ;  /* 0x00001c08041b7981 */ /* 0x000f22000c1e1900 */
[----:B--2---:R-:W-:-:S03]  /*0850*/  FFMA R29, R20, R22, R13 ;  /* 0x00000016141d7223 */ /* 0x004fc6000000000d */
[----:B------:R-:W2:Y:S04]  /*0860*/  LDG.E R20, desc[UR8][R2.64+0x14] ;  /* 0x0000140802147981 */ /* 0x000ea8000c1e1900 */
[----:B------:R-:W2:Y:S04]  /*0870*/  LDG.E R13, desc[UR8][R2.64+0x18] ;  /* 0x00001808020d7981 */ /* 0x000ea8000c1e1900 */
[----:B------:R-:W2:Y:S01]  /*0880*/  LDG.E R22, desc[UR8][R2.64+0x1c] ;  /* 0x00001c0802167981 */ /* 0x000ea2000c1e1900 */
[----:B-----5:R-:W-:-:S04]  /*0890*/  FFMA R15, R12, R15, R29 ;  /* 0x0000000f0c0f7223 */ /* 0x020fc8000000001d */
[----:B---3--:R-:W-:-:S04]  /*08a0*/  FFMA R15, R14, R17, R15 ;  /* 0x000000110e0f7223 */ /* 0x008fc8000000000f */
[----:B----4-:R-:W-:-:S04]  /*08b0*/  FFMA R15, R16, R19, R15 ;  /* 0x00000013100f7223 */ /* 0x010fc8000000000f */
[----:B------:R-:W-:Y:S01]  /*08c0*/  FFMA R15, R18, R21, R15 ;  /* 0x00000015120f7223 */ /* 0x000fe2000000000f */
[----:B------:R-:W-:-:S03]  /*08d0*/  IADD3 R6, PT, PT, R6, 0x8, RZ ;  /* 0x0000000806067810 */ /* 0x000fc60007ffe0ff */
[----:B--2---:R-:W-:-:S04]  /*08e0*/  FFMA R20, R20, R25, R15 ;  /* 0x0000001914147223 */ /* 0x004fc8000000000f */
[----:B------:R-:W-:-:S04]  /*08f0*/  FFMA R13, R13, R26, R20 ;  /* 0x0000001a0d0d7223 */ /* 0x000fc80000000014 */
[----:B------:R-:W-:-:S07]  /*0900*/  FFMA R13, R22, R27, R13 ;  /* 0x0000001b160d7223 */ /* 0x000fce000000000d */
.L_x_4:
[----:B------:R-:W-:Y:S05]  /*0910*/  @!P0 BRA `(.L_x_3) ;  /* 0x0000000000d08947 */ /* 0x000fea0003800000 */
[----:B------:R-:W-:Y:S02]  /*0920*/  IADD3 R2, PT, PT, R24, -0x1, RZ ;  /* 0xffffffff18027810 */ /* 0x000fe40007ffe0ff */
[----:B------:R-:W-:Y:S02]  /*0930*/  ISETP.NE.AND P0, PT, R9, RZ, PT ;  /* 0x000000ff0900720c */ /* 0x000fe40003f05270 */
[----:B------:R-:W-:-:S13]  /*0940*/  ISETP.GE.U32.AND P1, PT, R2, 0x3, PT ;  /* 0x000000030200780c */ /* 0x000fda0003f26070 */
[----:B------:R-:W-:Y:S05]  /*0950*/  @!P1 BRA `(.L_x_5) ;  /* 0x0000000000609947 */ /* 0x000fea0003800000 */
[----:B------:R-:W0:Y:S01]  /*0960*/  LDC.64 R4, c[0x0][0x388] ;  /* 0x0000e200ff047b82 */ /* 0x000e220000000a00 */
[C---:B------:R-:W-:Y:S02]  /*0970*/  IADD3 R19, PT, PT, R6.reuse, UR10, RZ ;  /* 0x0000000a06137c10 */ /* 0x040fe4000fffe0ff */
[----:B------:R-:W-:Y:S02]  /*0980*/  IADD3 R12, P1, PT, R6, UR10, RZ ;  /* 0x0000000a060c7c10 */ /* 0x000fe4000ff3e0ff */
[----:B------:R-:W-:-:S03]  /*0990*/  IADD3 R17, PT, PT, R11, R6, RZ ;  /* 0x000000060b117210 */ /* 0x000fc60007ffe0ff */
[----:B------:R-:W1:Y:S01]  /*09a0*/  LDC.64 R2, c[0x0][0x388] ;  /* 0x0000e200ff027b82 */ /* 0x000e620000000a00 */
[----:B------:R-:W-:-:S07]  /*09b0*/  IMAD.X R16, RZ, RZ, RZ, P1 ;  /* 0x000000ffff107224 */ /* 0x000fce00008e06ff */
[----:B------:R-:W2:Y:S01]  /*09c0*/  LDC.64 R14, c[0x0][0x380] ;  /* 0x0000e000ff0e7b82 */ /* 0x000ea20000000a00 */
[----:B0-----:R-:W-:-:S06]  /*09d0*/  IMAD.WIDE.U32 R4, R19, 0x4, R4 ;  /* 0x0000000413047825 */ /* 0x001fcc00078e0004 */
[----:B------:R-:W3:Y:S01]  /*09e0*/  LDG.E R4, desc[UR8][R4.64] ;  /* 0x0000000804047981 */ /* 0x000ee2000c1e1900 */
[----:B-1----:R-:W-:-:S04]  /*09f0*/  LEA R2, P1, R12, R2, 0x2 ;  /* 0x000000020c027211 */ /* 0x002fc800078210ff */
[----:B------:R-:W-:Y:S01]  /*0a00*/  LEA.HI.X R3, R12, R3, R16, 0x2, P1 ;  /* 0x000000030c037211 */ /* 0x000fe200008f1410 */
[----:B--2---:R-:W-:-:S04]  /*0a10*/  IMAD.WIDE R14, R17, 0x4, R14 ;  /* 0x00000004110e7825 */ /* 0x004fc800078e020e */
[----:B------:R-:W2:Y:S04]  /*0a20*/  LDG.E R16, desc[UR8][R2.64+0x4] ;  /* 0x0000040802107981 */ /* 0x000ea8000c1e1900 */
[----:B------:R-:W3:Y:S04]  /*0a30*/  LDG.E R12, desc[UR8][R14.64] ;  /* 0x000000080e0c7981 */ /* 0x000ee8000c1e1900 */
[----:B------:R-:W2:Y:S04]  /*0a40*/  LDG.E R17, desc[UR8][R14.64+0x4] ;  /* 0x000004080e117981 */ /* 0x000ea8000c1e1900 */
[----:B------:R-:W4:Y:S04]  /*0a50*/  LDG.E R19, desc[UR8][R14.64+0x8] ;  /* 0x000008080e137981 */ /* 0x000f28000c1e1900 */
[----:B------:R-:W4:Y:S04]  /*0a60*/  LDG.E R18, desc[UR8][R2.64+0x8] ;  /* 0x0000080802127981 */ /* 0x000f28000c1e1900 */
[----:B------:R-:W5:Y:S04]  /*0a70*/  LDG.E R21, desc[UR8][R14.64+0xc] ;  /* 0x00000c080e157981 */ /* 0x000f68000c1e1900 */
[----:B------:R-:W5:Y:S01]  /*0a80*/  LDG.E R20, desc[UR8][R2.64+0xc] ;  /* 0x00000c0802147981 */ /* 0x000f62000c1e1900 */
[----:B------:R-:W-:Y:S01]  /*0a90*/  IADD3 R6, PT, PT, R6, 0x4, RZ ;  /* 0x0000000406067810 */ /* 0x000fe20007ffe0ff */
[----:B---3--:R-:W-:-:S04]  /*0aa0*/  FFMA R12, R12, R4, R13 ;  /* 0x000000040c0c7223 */ /* 0x008fc8000000000d */
[----:B--2---:R-:W-:-:S04]  /*0ab0*/  FFMA R12, R17, R16, R12 ;  /* 0x00000010110c7223 */ /* 0x004fc8000000000c */
[----:B----4-:R-:W-:-:S04]  /*0ac0*/  FFMA R12, R19, R18, R12 ;  /* 0x00000012130c7223 */ /* 0x010fc8000000000c */
[----:B-----5:R-:W-:-:S07]  /*0ad0*/  FFMA R13, R21, R20, R12 ;  /* 0x00000014150d7223 */ /* 0x020fce000000000c */
.L_x_5:
[----:B------:R-:W-:Y:S05]  /*0ae0*/  @!P0 BRA `(.L_x_3) ;  /* 0x00000000005c8947 */ /* 0x000fea0003800000 */
[----:B------:R-:W0:Y:S01]  /*0af0*/  LDC.64 R4, c[0x0][0x388] ;  /* 0x0000e200ff047b82 */ /* 0x000e220000000a00 */
[----:B------:R-:W-:Y:S02]  /*0b00*/  IADD3 R15, PT, PT, R6, UR10, RZ ;  /* 0x0000000a060f7c10 */ /* 0x000fe4000fffe0ff */
[----:B------:R-:W-:-:S05]  /*0b10*/  IADD3 R11, PT, PT, R11, R6, RZ ;  /* 0x000000060b0b7210 */ /* 0x000fca0007ffe0ff */
[----:B------:R-:W1:Y:S01]  /*0b20*/  LDC.64 R2, c[0x0][0x380] ;  /* 0x0000e000ff027b82 */ /* 0x000e620000000a00 */
[----:B0-----:R-:W-:-:S06]  /*0b30*/  IMAD.WIDE.U32 R4, R15, 0x4, R4 ;  /* 0x000000040f047825 */ /* 0x001fcc00078e0004 */
[----:B------:R-:W2:Y:S01]  /*0b40*/  LDG.E R4, desc[UR8][R4.64] ;  /* 0x0000000804047981 */ /* 0x000ea2000c1e1900 */
[----:B-1----:R-:W-:-:S05]  /*0b50*/  IMAD.WIDE R2, R11, 0x4, R2 ;  /* 0x000000040b027825 */ /* 0x002fca00078e0202 */
[----:B------:R-:W2:Y:S01]  /*0b60*/  LDG.E R12, desc[UR8][R2.64] ;  /* 0x00000008020c7981 */ /* 0x000ea2000c1e1900 */
[----:B------:R-:W-:Y:S01]  /*0b70*/  ISETP.NE.AND P0, PT, R9, 0x1, PT ;  /* 0x000000010900780c */ /* 0x000fe20003f05270 */
[----:B--2---:R-:W-:-:S12]  /*0b80*/  FFMA R13, R12, R4, R13 ;  /* 0x000000040c0d7223 */ /* 0x004fd8000000000d */
[----:B------:R-:W-:Y:S05]  /*0b90*/  @!P0 BRA `(.L_x_3) ;  /* 0x0000000000308947 */ /* 0x000fea0003800000 */
[----:B------:R-:W0:Y:S01]  /*0ba0*/  LDC.64 R14, c[0x0][0x388] ;  /* 0x0000e200ff0e7b82 */ /* 0x000e220000000a00 */
[----:B------:R-:W-:Y:S02]  /*0bb0*/  IADD3 R5, P1, PT, R6, UR10, RZ ;  /* 0x0000000a06057c10 */ /* 0x000fe4000ff3e0ff */
[----:B------:R-:W-:Y:S02]  /*0bc0*/  ISETP.NE.AND P0, PT, R9, 0x2, PT ;  /* 0x000000020900780c */ /* 0x000fe40003f05270 */
[----:B------:R-:W-:-:S11]  /*0bd0*/  IADD3.X R6, PT, PT, RZ, RZ, RZ, P1, !PT ;  /* 0x000000ffff067210 */ /* 0x000fd60000ffe4ff */
[----:B------:R-:W2:Y:S01]  /*0be0*/  @P0 LDG.E R12, desc[UR8][R2.64+0x8] ;  /* 0x00000808020c0981 */ /* 0x000ea2000c1e1900 */
[----:B0-----:R-:W-:-:S04]  /*0bf0*/  LEA R4, P1, R5, R14, 0x2 ;  /* 0x0000000e05047211 */ /* 0x001fc800078210ff */
[----:B------:R-:W-:Y:S02]  /*0c00*/  LEA.HI.X R5, R5, R15, R6, 0x2, P1 ;  /* 0x0000000f05057211 */ /* 0x000fe400008f1406 */
[----:B------:R-:W3:Y:S04]  /*0c10*/  LDG.E R6, desc[UR8][R2.64+0x4] ;  /* 0x0000040802067981 */ /* 0x000ee8000c1e1900 */
[----:B------:R-:W3:Y:S04]  /*0c20*/  LDG.E R11, desc[UR8][R4.64+0x4] ;  /* 0x00000408040b7981 */ /* 0x000ee8000c1e1900 */
[----:B------:R-:W2:Y:S01]  /*0c30*/  @P0 LDG.E R14, desc[UR8][R4.64+0x8] ;  /* 0x00000808040e0981 */ /* 0x000ea2000c1e1900 */
[----:B---3--:R-:W-:-:S04]  /*0c40*/  FFMA R13, R6, R11, R13 ;  /* 0x0000000b060d7223 */ /* 0x008fc8000000000d */
[----:B--2---:R-:W-:-:S07]  /*0c50*/  @P0 FFMA R13, R12, R14, R13 ;  /* 0x0000000e0c0d0223 */ /* 0x004fce000000000d */
.L_x_3:
[----:B------:R-:W-:Y:S05]  /*0c60*/  BRA.U UP0, `(.L_x_6) ;  /* 0xfffffff5004c7547 */ /* 0x000fea000b83ffff */
.L_x_0:
[----:B------:R-:W0:Y:S01]  /*0c70*/  LDC.64 R2, c[0x0][0x390] ;  /* 0x0000e400ff027b82 */ /* 0x000e220000000a00 */
[----:B------:R-:W1:Y:S02]  /*0c80*/  LDCU UR4, c[0x0][0x3ac] ;  /* 0x00007580ff0477ac */ /* 0x000e640008000800 */
[----:B-1----:R-:W-:-:S04]  /*0c90*/  IMAD R7, R0, UR4, R7 ;  /* 0x0000000400077c24 */ /* 0x002fc8000f8e0207 */
[----:B0-----:R-:W-:-:S05]  /*0ca0*/  IMAD.WIDE R2, R7, 0x4, R2 ;  /* 0x0000000407027825 */ /* 0x001fca00078e0202 */
[----:B------:R-:W-:Y:S01]  /*0cb0*/  STG.E desc[UR8][R2.64], R13 ;  /* 0x0000000d02007986 */ /* 0x000fe2000c101908 */
[----:B------:R-:W-:Y:S05]  /*0cc0*/  EXIT ;  /* 0x000000000000794d */ /* 0x000fea0003800000 */
.L_x_7:
[----:B------:R-:W-:-:S00]  /*0cd0*/  BRA `(.L_x_7) ;  /* 0xfffffffc00fc7947 */ /* 0x000fc0000383ffff */
[----:B------:R-:W-:-:S00]  /*0ce0*/  NOP ;  /* 0x0000000000007918 */ /* 0x000fc00000000000 */
        /* <DEDUP_REMOVED lines=9> */
.L_x_8:


//--------------------- .nv.shared.reserved.0     --------------------------
	.section	.nv.shared.reserved.0,"aw",@nobits
	.weak		__nv_reservedSMEM_offset_0_alias
	.size		__nv_reservedSMEM_offset_0_alias, 0, 64
	.other		__nv_reservedSMEM_offset_0_alias,@"STO_CUDA_RESERVED_SHARED STV_DEFAULT"
__nv_reservedSMEM_offset_0_alias:
	.zero		0
	.zero		64


//--------------------- .nv.constant0._Z11conv2d_cudaPfS_S_iiiiii --------------------------
	.section	.nv.constant0._Z11conv2d_cudaPfS_S_iiiiii,"a",@progbits
	.sectionflags	@""
	.align	4
.nv.constant0._Z11conv2d_cudaPfS_S_iiiiii:
	.zero		944


//--------------------- SYMBOLS --------------------------

	.type		.nv.reservedSmem.offset0,@object
	.size		.nv.reservedSmem.offset0,0x4
